	.headerflags	@"EF_CUDA_TEXMODE_UNIFIED EF_CUDA_64BIT_ADDRESS EF_CUDA_ACCELERATORS EF_CUDA_SM90 EF_CUDA_VIRTUAL_SM(EF_CUDA_SM90)"
	.elftype	@"ET_EXEC"


//--------------------- .nv.info                  --------------------------
	.section	.nv.info,"",@"SHT_CUDA_INFO"
	.align	4


	//----- nvinfo : EIATTR_REGCOUNT
	.align		4
        /*0000*/ 	.byte	0x04, 0x2f
        /*0002*/ 	.short	(.L_1 - .L_0)
	.align		4
.L_0:
        /*0004*/ 	.word	index@(triton_poi_fused_10)
        /*0008*/ 	.word	0x0000001c


	//----- nvinfo : EIATTR_MIN_STACK_SIZE
	.align		4
.L_1:
        /*000c*/ 	.byte	0x04, 0x12
        /*000e*/ 	.short	(.L_3 - .L_2)
	.align		4
.L_2:
        /*0010*/ 	.word	index@(triton_poi_fused_10)
        /*0014*/ 	.word	0x00000000


	//----- nvinfo : EIATTR_FRAME_SIZE
	.align		4
.L_3:
        /*0018*/ 	.byte	0x04, 0x11
        /*001a*/ 	.short	(.L_5 - .L_4)
	.align		4
.L_4:
        /*001c*/ 	.word	index@(triton_poi_fused_10)
        /*0020*/ 	.word	0x00000000


	//----- nvinfo : EIATTR_MIN_STACK_SIZE
	.align		4
.L_5:
        /*0024*/ 	.byte	0x04, 0x12
        /*0026*/ 	.short	(.L_7 - .L_6)
	.align		4
.L_6:
        /*0028*/ 	.word	index@(triton_poi_fused_10)
        /*002c*/ 	.word	0x00000000
.L_7:


//--------------------- .nv.info.triton_poi_fused_10 --------------------------
	.section	.nv.info.triton_poi_fused_10,"",@"SHT_CUDA_INFO"
	.sectionflags	@""
	.align	4


	//----- nvinfo : EIATTR_CUDA_API_VERSION
	.align		4
        /*0000*/ 	.byte	0x04, 0x37
        /*0002*/ 	.short	(.L_9 - .L_8)
.L_8:
        /*0004*/ 	.word	0x0000007c


	//----- nvinfo : EIATTR_KPARAM_INFO
	.align		4
.L_9:
        /*0008*/ 	.byte	0x04, 0x17
        /*000a*/ 	.short	(.L_11 - .L_10)
.L_10:
        /*000c*/ 	.word	0x00000000
        /*0010*/ 	.short	0x0003
        /*0012*/ 	.short	0x0014
        /*0014*/ 	.byte	0x00, 0xf0, 0x11, 0x00


	//----- nvinfo : EIATTR_KPARAM_INFO
	.align		4
.L_11:
        /*0018*/ 	.byte	0x04, 0x17
        /*001a*/ 	.short	(.L_13 - .L_12)
.L_12:
        /*001c*/ 	.word	0x00000000
        /*0020*/ 	.short	0x0002
        /*0022*/ 	.short	0x0010
        /*0024*/ 	.byte	0x00, 0xf0, 0x11, 0x00


	//----- nvinfo : EIATTR_KPARAM_INFO
	.align		4
.L_13:
        /*0028*/ 	.byte	0x04, 0x17
        /*002a*/ 	.short	(.L_15 - .L_14)
.L_14:
        /*002c*/ 	.word	0x00000000
        /*0030*/ 	.short	0x0001
        /*0032*/ 	.short	0x0008
        /*0034*/ 	.byte	0x00, 0xf4, 0x21, 0x00


	//----- nvinfo : EIATTR_KPARAM_INFO
	.align		4
.L_15:
        /*0038*/ 	.byte	0x04, 0x17
        /*003a*/ 	.short	(.L_17 - .L_16)
.L_16:
        /*003c*/ 	.word	0x00000000
        /*0040*/ 	.short	0x0000
        /*0042*/ 	.short	0x0000
        /*0044*/ 	.byte	0x00, 0xf4, 0x21, 0x00


	//----- nvinfo : EIATTR_SPARSE_MMA_MASK
	.align		4
.L_17:
        /*0048*/ 	.byte	0x03, 0x50
        /*004a*/ 	.short	0x0000


	//----- nvinfo : EIATTR_MAXREG_COUNT
	.align		4
        /*004c*/ 	.byte	0x03, 0x1b
        /*004e*/ 	.short	0x00ff


	//----- nvinfo : EIATTR_EXIT_INSTR_OFFSETS
	.align		4
        /*0050*/ 	.byte	0x04, 0x1c
        /*0052*/ 	.short	(.L_19 - .L_18)


	//   ....[0]....
.L_18:
        /*0054*/ 	.word	0x000006a0


	//   ....[1]....
        /*0058*/ 	.word	0x000006f0


	//----- nvinfo : EIATTR_REQNTID
	.align		4
.L_19:
        /*005c*/ 	.byte	0x04, 0x10
        /*005e*/ 	.short	(.L_21 - .L_20)
.L_20:
        /*0060*/ 	.word	0x00000080
        /*0064*/ 	.word	0x00000001
        /*0068*/ 	.word	0x00000001


	//----- nvinfo : EIATTR_CBANK_PARAM_SIZE
	.align		4
.L_21:
        /*006c*/ 	.byte	0x03, 0x19
        /*006e*/ 	.short	0x0018


	//----- nvinfo : EIATTR_PARAM_CBANK
	.align		4
        /*0070*/ 	.byte	0x04, 0x0a
        /*0072*/ 	.short	(.L_23 - .L_22)
	.align		4
.L_22:
        /*0074*/ 	.word	index@(.nv.constant0.triton_poi_fused_10)
        /*0078*/ 	.short	0x0210
        /*007a*/ 	.short	0x0018


	//----- nvinfo : EIATTR_SW_WAR
	.align		4
.L_23:
        /*007c*/ 	.byte	0x04, 0x36
        /*007e*/ 	.short	(.L_25 - .L_24)
.L_24:
        /*0080*/ 	.word	0x00000008
.L_25:


//--------------------- .nv.callgraph             --------------------------
	.section	.nv.callgraph,"",@"SHT_CUDA_CALLGRAPH"
	.align	4
	.sectionentsize	8
	.align		4
        /*0000*/ 	.word	0x00000000
	.align		4
        /*0004*/ 	.word	0xffffffff
	.align		4
        /*0008*/ 	.word	0x00000000
	.align		4
        /*000c*/ 	.word	0xfffffffe
	.align		4
        /*0010*/ 	.word	0x00000000
	.align		4
        /*0014*/ 	.word	0xfffffffd
	.align		4
        /*0018*/ 	.word	0x00000000
	.align		4
        /*001c*/ 	.word	0xfffffffc


//--------------------- .text.triton_poi_fused_10 --------------------------
	.section	.text.triton_poi_fused_10,"ax",@progbits
	.sectionflags	@"SHF_BARRIERS=1"
	.align	128
        .global         triton_poi_fused_10
        .type           triton_poi_fused_10,@function
        .size           triton_poi_fused_10,(.L_x_1 - triton_poi_fused_10)
        .other          triton_poi_fused_10,@"STO_CUDA_ENTRY STV_DEFAULT"
triton_poi_fused_10:
.text.triton_poi_fused_10:
[----:B------:R-:W0:Y:S01]  /*0000*/  LDC R1, c[0x0][0x28] ;  /* 0x00000a00ff017b82 */ /* 0x000e220000000800 */
[----:B------:R-:W1:Y:S07]  /*0010*/  S2R R15, SR_TID.X ;  /* 0x00000000000f7919 */ /* 0x000e6e0000002100 */
[----:B------:R-:W2:Y:S01]  /*0020*/  LDC.64 R16, c[0x0][0x210] ;  /* 0x00008400ff107b82 */ /* 0x000ea20000000a00 */
[----:B------:R-:W-:Y:S01]  /*0030*/  CS2R R18, SRZ ;  /* 0x0000000000127805 */ /* 0x000fe2000001ff00 */
[----:B------:R-:W-:Y:S01]  /*0040*/  ULDC.64 UR6, c[0x0][0x208] ;  /* 0x0000820000067ab9 */ /* 0x000fe20000000a00 */
[----:B------:R-:W3:Y:S01]  /*0050*/  S2R R0, SR_CTAID.X ;  /* 0x0000000000007919 */ /* 0x000ee20000002500 */
[----:B------:R-:W4:Y:S01]  /*0060*/  S2R R14, SR_CTAID.Y ;  /* 0x00000000000e7919 */ /* 0x000f220000002600 */
[----:B-1----:R-:W-:Y:S01]  /*0070*/  SHF.R.U32.HI R5, RZ, 0x5, R15 ;  /* 0x00000005ff057819 */ /* 0x002fe2000001160f */
[----:B---3--:R-:W-:-:S03]  /*0080*/  IMAD.SHL.U32 R0, R0, 0x20, RZ ;  /* 0x0000002000007824 */ /* 0x008fc600078e00ff */
[----:B------:R-:W-:Y:S01]  /*0090*/  SGXT.U32 R5, R5, 0x2 ;  /* 0x000000020505781a */ /* 0x000fe20000000000 */
[----:B----4-:R-:W-:Y:S01]  /*00a0*/  IMAD.SHL.U32 R14, R14, 0x20, RZ ;  /* 0x000000200e0e7824 */ /* 0x010fe200078e00ff */
[----:B------:R-:W-:-:S04]  /*00b0*/  LOP3.LUT R3, R0, 0x1f, R15, 0xf8, !PT ;  /* 0x0000001f00037812 */ /* 0x000fc800078ef80f */
[----:B------:R-:W-:Y:S02]  /*00c0*/  LOP3.LUT R2, R14, R5, RZ, 0xfc, !PT ;  /* 0x000000050e027212 */ /* 0x000fe400078efcff */
[----:B------:R-:W-:Y:S02]  /*00d0*/  ISETP.GE.AND P0, PT, R3, 0x19, PT ;  /* 0x000000190300780c */ /* 0x000fe40003f06270 */
[----:B------:R-:W-:Y:S01]  /*00e0*/  LOP3.LUT R4, R14, 0x4, R5, 0xfe, !PT ;  /* 0x000000040e047812 */ /* 0x000fe200078efe05 */
[C---:B------:R-:W-:Y:S01]  /*00f0*/  IMAD R7, R2.reuse, 0x19, R3 ;  /* 0x0000001902077824 */ /* 0x040fe200078e0203 */
[----:B------:R-:W-:Y:S02]  /*0100*/  ISETP.LT.AND P1, PT, R2, 0x600, !P0 ;  /* 0x000006000200780c */ /* 0x000fe40004721270 */
[----:B------:R-:W-:Y:S01]  /*0110*/  ISETP.LT.AND P2, PT, R4, 0x600, !P0 ;  /* 0x000006000400780c */ /* 0x000fe20004741270 */
[----:B------:R-:W-:Y:S01]  /*0120*/  VIADD R3, R7, 0x64 ;  /* 0x0000006407037836 */ /* 0x000fe20000000000 */
[----:B------:R-:W-:-:S02]  /*0130*/  LOP3.LUT R2, R14, 0x8, R5, 0xfe, !PT ;  /* 0x000000080e027812 */ /* 0x000fc400078efe05 */
[----:B------:R-:W-:Y:S02]  /*0140*/  LOP3.LUT R4, R14, 0xc, R5, 0xfe, !PT ;  /* 0x0000000c0e047812 */ /* 0x000fe400078efe05 */
[----:B------:R-:W-:Y:S02]  /*0150*/  LOP3.LUT R6, R14, 0x10, R5, 0xfe, !PT ;  /* 0x000000100e067812 */ /* 0x000fe400078efe05 */
[----:B------:R-:W-:Y:S01]  /*0160*/  ISETP.LT.AND P6, PT, R2, 0x600, !P0 ;  /* 0x000006000200780c */ /* 0x000fe200047c1270 */
[----:B--2---:R-:W-:Y:S01]  /*0170*/  IMAD.WIDE R2, R3, 0x4, R16 ;  /* 0x0000000403027825 */ /* 0x004fe200078e0210 */
[----:B------:R-:W-:Y:S02]  /*0180*/  ISETP.LT.AND P5, PT, R4, 0x600, !P0 ;  /* 0x000006000400780c */ /* 0x000fe400047a1270 */
[----:B------:R-:W-:Y:S02]  /*0190*/  ISETP.LT.AND P4, PT, R6, 0x600, !P0 ;  /* 0x000006000600780c */ /* 0x000fe40004781270 */
[----:B------:R-:W-:Y:S01]  /*01a0*/  LOP3.LUT R4, R14, 0x14, R5, 0xfe, !PT ;  /* 0x000000140e047812 */ /* 0x000fe200078efe05 */
[----:B------:R1:W2:Y:S01]  /*01b0*/  @P2 LDG.E.EL R18, desc[UR6][R2.64] ;  /* 0x0000000602122981 */ /* 0x0002a2000c2e1900 */
[----:B------:R-:W-:-:S02]  /*01c0*/  LOP3.LUT R6, R14, 0x18, R5, 0xfe, !PT ;  /* 0x000000180e067812 */ /* 0x000fc400078efe05 */
[----:B------:R-:W-:Y:S02]  /*01d0*/  LOP3.LUT R5, R14, 0x1c, R5, 0xfe, !PT ;  /* 0x0000001c0e057812 */ /* 0x000fe400078efe05 */
[----:B------:R-:W-:Y:S02]  /*01e0*/  ISETP.LT.AND P3, PT, R4, 0x600, !P0 ;  /* 0x000006000400780c */ /* 0x000fe40004761270 */
[----:B------:R-:W-:Y:S02]  /*01f0*/  ISETP.LT.AND P2, PT, R6, 0x600, !P0 ;  /* 0x000006000600780c */ /* 0x000fe40004741270 */
[----:B------:R-:W-:Y:S01]  /*0200*/  ISETP.LT.AND P0, PT, R5, 0x600, !P0 ;  /* 0x000006000500780c */ /* 0x000fe20004701270 */
[C---:B------:R-:W-:Y:S02]  /*0210*/  VIADD R5, R7.reuse, 0x1f4 ;  /* 0x000001f407057836 */ /* 0x040fe40000000000 */
[C---:B------:R-:W-:Y:S02]  /*0220*/  VIADD R13, R7.reuse, 0xc8 ;  /* 0x000000c8070d7836 */ /* 0x040fe40000000000 */
[----:B------:R-:W-:-:S02]  /*0230*/  VIADD R11, R7, 0x12c ;  /* 0x0000012c070b7836 */ /* 0x000fc40000000000 */
[C---:B------:R-:W-:Y:S02]  /*0240*/  VIADD R9, R7.reuse, 0x190 ;  /* 0x0000019007097836 */ /* 0x040fe40000000000 */
[C---:B------:R-:W-:Y:S02]  /*0250*/  VIADD R21, R7.reuse, 0x258 ;  /* 0x0000025807157836 */ /* 0x040fe40000000000 */
[----:B------:R-:W-:Y:S02]  /*0260*/  VIADD R23, R7, 0x2bc ;  /* 0x000002bc07177836 */ /* 0x000fe40000000000 */
[----:B-1----:R-:W-:Y:S01]  /*0270*/  IMAD.WIDE R2, R5, 0x4, R16 ;  /* 0x0000000405027825 */ /* 0x002fe200078e0210 */
[----:B------:R-:W-:-:S03]  /*0280*/  CS2R R24, SRZ ;  /* 0x0000000000187805 */ /* 0x000fc6000001ff00 */
[----:B------:R-:W-:-:S04]  /*0290*/  IMAD.WIDE R6, R7, 0x4, R16 ;  /* 0x0000000407067825 */ /* 0x000fc800078e0210 */
[--C-:B------:R-:W-:Y:S01]  /*02a0*/  IMAD.WIDE R12, R13, 0x4, R16.reuse ;  /* 0x000000040d0c7825 */ /* 0x100fe200078e0210 */
[----:B------:R-:W3:Y:S03]  /*02b0*/  @P1 LDG.E.EL R24, desc[UR6][R6.64] ;  /* 0x0000000606181981 */ /* 0x000ee6000c2e1900 */
[--C-:B------:R-:W-:Y:S01]  /*02c0*/  IMAD.WIDE R10, R11, 0x4, R16.reuse ;  /* 0x000000040b0a7825 */ /* 0x100fe200078e0210 */
[----:B------:R1:W4:Y:S03]  /*02d0*/  @P6 LDG.E.EL R19, desc[UR6][R12.64] ;  /* 0x000000060c136981 */ /* 0x000326000c2e1900 */
[----:B------:R-:W-:-:S04]  /*02e0*/  IMAD.WIDE R8, R9, 0x4, R16 ;  /* 0x0000000409087825 */ /* 0x000fc800078e0210 */
[----:B------:R-:W-:Y:S01]  /*02f0*/  IMAD.WIDE R4, R21, 0x4, R16 ;  /* 0x0000000415047825 */ /* 0x000fe200078e0210 */
[----:B------:R-:W-:-:S03]  /*0300*/  CS2R R20, SRZ ;  /* 0x0000000000147805 */ /* 0x000fc6000001ff00 */
[----:B------:R-:W-:Y:S01]  /*0310*/  IMAD.WIDE R16, R23, 0x4, R16 ;  /* 0x0000000417107825 */ /* 0x000fe200078e0210 */
[----:B------:R-:W-:Y:S02]  /*0320*/  CS2R R22, SRZ ;  /* 0x0000000000167805 */ /* 0x000fe4000001ff00 */
[----:B------:R-:W5:Y:S04]  /*0330*/  @P5 LDG.E.EL R20, desc[UR6][R10.64] ;  /* 0x000000060a145981 */ /* 0x000f68000c2e1900 */
[----:B------:R1:W5:Y:S04]  /*0340*/  @P4 LDG.E.EL R21, desc[UR6][R8.64] ;  /* 0x0000000608154981 */ /* 0x000368000c2e1900 */
[----:B------:R1:W5:Y:S04]  /*0350*/  @P3 LDG.E.EL R22, desc[UR6][R2.64] ;  /* 0x0000000602163981 */ /* 0x000368000c2e1900 */
[----:B------:R1:W5:Y:S04]  /*0360*/  @P2 LDG.E.EL R23, desc[UR6][R4.64] ;  /* 0x0000000604172981 */ /* 0x000368000c2e1900 */
[----:B------:R-:W5:Y:S01]  /*0370*/  @P0 LDG.E.EL R25, desc[UR6][R16.64] ;  /* 0x0000000610190981 */ /* 0x000f62000c2e1900 */
[----:B-1----:R-:W1:Y:S01]  /*0380*/  S2R R13, SR_TID.X ;  /* 0x00000000000d7919 */ /* 0x002e620000002100 */
[----:B------:R-:W1:Y:S01]  /*0390*/  S2UR UR5, SR_CgaCtaId ;  /* 0x00000000000579c3 */ /* 0x000e620000008800 */
[----:B------:R-:W-:-:S02]  /*03a0*/  UMOV UR4, 0x400 ;  /* 0x0000040000047882 */ /* 0x000fc40000000000 */
[----:B-1----:R-:W-:Y:S01]  /*03b0*/  UPRMT UR4, UR5, 0x654, UR4 ;  /* 0x0000065405047896 */ /* 0x002fe20008000004 */
[----:B0-----:R-:W-:Y:S01]  /*03c0*/  IMAD.SHL.U32 R8, R13, 0x20, RZ ;  /* 0x000000200d087824 */ /* 0x001fe200078e00ff */
[----:B------:R-:W-:-:S04]  /*03d0*/  SHF.R.U32.HI R10, RZ, 0x5, R13 ;  /* 0x00000005ff0a7819 */ /* 0x000fc8000001160d */
[----:B------:R-:W-:Y:S02]  /*03e0*/  SGXT.U32 R3, R10, 0x2 ;  /* 0x000000020a03781a */ /* 0x000fe40000000000 */
[----:B------:R-:W-:-:S04]  /*03f0*/  LOP3.LUT R8, R8, 0x3e0, RZ, 0xc0, !PT ;  /* 0x000003e008087812 */ /* 0x000fc800078ec0ff */
[C---:B------:R-:W-:Y:S02]  /*0400*/  LOP3.LUT R2, R8.reuse, R3, RZ, 0xfc, !PT ;  /* 0x0000000308027212 */ /* 0x040fe400078efcff */
[----:B------:R-:W-:-:S05]  /*0410*/  LEA.HI R3, R8, UR4, RZ, 0x1f ;  /* 0x0000000408037c11 */ /* 0x000fca000f8ff8ff */
[----:B------:R-:W-:Y:S02]  /*0420*/  IMAD R12, R2, 0x4, R3 ;  /* 0x00000004020c7824 */ /* 0x000fe400078e0203 */
[C---:B------:R-:W-:Y:S02]  /*0430*/  IMAD.SHL.U32 R2, R13.reuse, 0x2, RZ ;  /* 0x000000020d027824 */ /* 0x040fe400078e00ff */
[----:B------:R-:W-:-:S03]  /*0440*/  IMAD.SHL.U32 R8, R13, 0x4, RZ ;  /* 0x000000040d087824 */ /* 0x000fc600078e00ff */
[----:B------:R-:W-:Y:S02]  /*0450*/  LOP3.LUT R2, R2, 0xf0, RZ, 0xc0, !PT ;  /* 0x000000f002027812 */ /* 0x000fe400078ec0ff */
[----:B------:R-:W-:-:S03]  /*0460*/  LOP3.LUT R8, R8, 0x1fc, RZ, 0xc0, !PT ;  /* 0x000001fc08087812 */ /* 0x000fc600078ec0ff */
[----:B------:R-:W-:-:S04]  /*0470*/  VIADD R3, R2, UR4 ;  /* 0x0000000402037c36 */ /* 0x000fc80008000000 */
[----:B------:R-:W-:Y:S02]  /*0480*/  IMAD R4, R8, 0x4, R3 ;  /* 0x0000000408047824 */ /* 0x000fe400078e0203 */
[----:B------:R-:W-:-:S05]  /*0490*/  IMAD.SHL.U32 R3, R15, 0x4, RZ ;  /* 0x000000040f037824 */ /* 0x000fca00078e00ff */
[----:B------:R-:W-:Y:S02]  /*04a0*/  LOP3.LUT R14, R14, 0x1c, R3, 0xf8, !PT ;  /* 0x0000001c0e0e7812 */ /* 0x000fe400078ef803 */
[----:B------:R-:W-:Y:S01]  /*04b0*/  SHF.R.U32.HI R15, RZ, 0x3, R15 ;  /* 0x00000003ff0f7819 */ /* 0x000fe2000001160f */
[----:B------:R-:W0:Y:S02]  /*04c0*/  LDC.64 R2, c[0x0][0x218] ;  /* 0x00008600ff027b82 */ /* 0x000e240000000a00 */
[----:B------:R-:W-:-:S05]  /*04d0*/  IMAD.HI R9, R14, 0x2aaaaaab, RZ ;  /* 0x2aaaaaab0e097827 */ /* 0x000fca00078e02ff */
[----:B------:R-:W-:-:S04]  /*04e0*/  SHF.R.U32.HI R10, RZ, 0x1f, R9 ;  /* 0x0000001fff0a7819 */ /* 0x000fc80000011609 */
[----:B------:R-:W-:Y:S02]  /*04f0*/  LEA.HI.SX32 R11, R9, R10, 0x1e ;  /* 0x0000000a090b7211 */ /* 0x000fe400078ff2ff */
[----:B------:R-:W-:-:S04]  /*0500*/  SGXT.U32 R9, R15, 0x4 ;  /* 0x000000040f09781a */ /* 0x000fc80000000000 */
[----:B------:R-:W-:Y:S01]  /*0510*/  LOP3.LUT R9, R0, R9, RZ, 0xfc, !PT ;  /* 0x0000000900097212 */ /* 0x000fe200078efcff */
[C---:B------:R-:W-:Y:S01]  /*0520*/  IMAD R0, R11.reuse, -0x18, R14 ;  /* 0xffffffe80b007824 */ /* 0x040fe200078e020e */
[----:B------:R-:W-:Y:S02]  /*0530*/  LOP3.LUT R10, R8, 0x200, RZ, 0xfc, !PT ;  /* 0x00000200080a7812 */ /* 0x000fe400078efcff */
[----:B------:R-:W-:Y:S01]  /*0540*/  ISETP.GE.AND P0, PT, R14, 0x600, PT ;  /* 0x000006000e00780c */ /* 0x000fe20003f06270 */
[----:B------:R-:W-:Y:S01]  /*0550*/  IMAD R0, R11, 0x258, R0 ;  /* 0x000002580b007824 */ /* 0x000fe200078e0200 */
[C---:B------:R-:W-:Y:S02]  /*0560*/  LOP3.LUT R11, R9.reuse, 0x10, RZ, 0xfc, !PT ;  /* 0x00000010090b7812 */ /* 0x040fe400078efcff */
[----:B------:R-:W-:Y:S02]  /*0570*/  SHF.R.U32.HI R10, RZ, 0x1, R10 ;  /* 0x00000001ff0a7819 */ /* 0x000fe4000001160a */
[----:B------:R-:W-:-:S02]  /*0580*/  ISETP.LT.AND P1, PT, R9, 0x19, !P0 ;  /* 0x000000190900780c */ /* 0x000fc40004721270 */
[----:B------:R-:W-:Y:S02]  /*0590*/  ISETP.LT.AND P0, PT, R11, 0x19, !P0 ;  /* 0x000000190b00780c */ /* 0x000fe40004701270 */
[----:B------:R-:W-:Y:S01]  /*05a0*/  LOP3.LUT R10, R10, 0x1f0, RZ, 0xc0, !PT ;  /* 0x000001f00a0a7812 */ /* 0x000fe200078ec0ff */
[----:B------:R-:W-:-:S04]  /*05b0*/  IMAD R9, R9, 0x18, R0 ;  /* 0x0000001809097824 */ /* 0x000fc800078e0200 */
[----:B------:R-:W-:Y:S02]  /*05c0*/  VIADD R13, R10, UR4 ;  /* 0x000000040a0d7c36 */ /* 0x000fe40008000000 */
[----:B0-----:R-:W-:-:S04]  /*05d0*/  IMAD.WIDE R10, R9, 0x4, R2 ;  /* 0x00000004090a7825 */ /* 0x001fc800078e0202 */
[----:B------:R-:W-:Y:S01]  /*05e0*/  IMAD R13, R8, 0x4, R13 ;  /* 0x00000004080d7824 */ /* 0x000fe200078e020d */
[----:B--2---:R-:W-:Y:S04]  /*05f0*/  STS [R12+0x10], R18 ;  /* 0x000010120c007388 */ /* 0x004fe80000000800 */
[----:B---3--:R-:W-:Y:S04]  /*0600*/  STS [R12], R24 ;  /* 0x000000180c007388 */ /* 0x008fe80000000800 */
[----:B----4-:R-:W-:Y:S04]  /*0610*/  STS [R12+0x20], R19 ;  /* 0x000020130c007388 */ /* 0x010fe80000000800 */
[----:B-----5:R-:W-:Y:S04]  /*0620*/  STS [R12+0x30], R20 ;  /* 0x000030140c007388 */ /* 0x020fe80000000800 */
[----:B------:R-:W-:Y:S04]  /*0630*/  STS [R12+0x40], R21 ;  /* 0x000040150c007388 */ /* 0x000fe80000000800 */
[----:B------:R-:W-:Y:S04]  /*0640*/  STS [R12+0x50], R22 ;  /* 0x000050160c007388 */ /* 0x000fe80000000800 */
[----:B------:R-:W-:Y:S04]  /*0650*/  STS [R12+0x60], R23 ;  /* 0x000060170c007388 */ /* 0x000fe80000000800 */
[----:B------:R-:W-:Y:S01]  /*0660*/  STS [R12+0x70], R25 ;  /* 0x000070190c007388 */ /* 0x000fe20000000800 */
[----:B------:R-:W-:Y:S06]  /*0670*/  BAR.SYNC.DEFER_BLOCKING 0x0 ;  /* 0x0000000000007b1d */ /* 0x000fec0000010000 */
[----:B------:R-:W0:Y:S04]  /*0680*/  LDS.128 R4, [R4] ;  /* 0x0000000004047984 */ /* 0x000e280000000c00 */
[----:B0-----:R0:W-:Y:S02]  /*0690*/  @P1 STG.E.128 desc[UR6][R10.64], R4 ;  /* 0x000000040a001986 */ /* 0x0011e4000c101d06 */
[----:B0-----:R-:W-:Y:S05]  /*06a0*/  @!P0 EXIT ;  /* 0x000000000000894d */ /* 0x001fea0003800000 */
[----:B------:R-:W0:Y:S01]  /*06b0*/  LDS.128 R12, [R13+0x800] ;  /* 0x000800000d0c7984 */ /* 0x000e220000000c00 */
[----:B------:R-:W-:-:S04]  /*06c0*/  VIADD R9, R9, 0x180 ;  /* 0x0000018009097836 */ /* 0x000fc80000000000 */
[----:B------:R-:W-:-:S05]  /*06d0*/  IMAD.WIDE R2, R9, 0x4, R2 ;  /* 0x0000000409027825 */ /* 0x000fca00078e0202 */
[----:B0-----:R-:W-:Y:S01]  /*06e0*/  STG.E.128 desc[UR6][R2.64], R12 ;  /* 0x0000000c02007986 */ /* 0x001fe2000c101d06 */
[----:B------:R-:W-:Y:S05]  /*06f0*/  EXIT ;  /* 0x000000000000794d */ /* 0x000fea0003800000 */
.L_x_0:
[----:B------:R-:W-:-:S00]  /*0700*/  BRA `(.L_x_0) ;  /* 0xfffffffc00fc7947 */ /* 0x000fc0000383ffff */
[----:B------:R-:W-:-:S00]  /*0710*/  NOP ;  /* 0x0000000000007918 */ /* 0x000fc00000000000 */
        /* <DEDUP_REMOVED lines=14> */
.L_x_1:


//--------------------- .nv.shared.triton_poi_fused_10 --------------------------
	.section	.nv.shared.triton_poi_fused_10,"aw",@nobits
	.sectionflags	@""
	.align	16
	.zero		1024


//--------------------- .nv.constant0.triton_poi_fused_10 --------------------------
	.section	.nv.constant0.triton_poi_fused_10,"a",@progbits
	.sectionflags	@""
	.align	4
.nv.constant0.triton_poi_fused_10:
	.zero		552
